	.headerflags	@"EF_CUDA_TEXMODE_UNIFIED EF_CUDA_64BIT_ADDRESS EF_CUDA_ACCELERATORS EF_CUDA_SM90 EF_CUDA_VIRTUAL_SM(EF_CUDA_SM90)"
	.elftype	@"ET_EXEC"


//--------------------- .nv.info                  --------------------------
	.section	.nv.info,"",@"SHT_CUDA_INFO"
	.align	4


	//----- nvinfo : EIATTR_REGCOUNT
	.align		4
        /*0000*/ 	.byte	0x04, 0x2f
        /*0002*/ 	.short	(.L_1 - .L_0)
	.align		4
.L_0:
        /*0004*/ 	.word	index@(triton_poi_fused_add_convolution_leaky_relu_leaky_relu_backward_5)
        /*0008*/ 	.word	0x00000010


	//----- nvinfo : EIATTR_MIN_STACK_SIZE
	.align		4
.L_1:
        /*000c*/ 	.byte	0x04, 0x12
        /*000e*/ 	.short	(.L_3 - .L_2)
	.align		4
.L_2:
        /*0010*/ 	.word	index@(triton_poi_fused_add_convolution_leaky_relu_leaky_relu_backward_5)
        /*0014*/ 	.word	0x00000000


	//----- nvinfo : EIATTR_FRAME_SIZE
	.align		4
.L_3:
        /*0018*/ 	.byte	0x04, 0x11
        /*001a*/ 	.short	(.L_5 - .L_4)
	.align		4
.L_4:
        /*001c*/ 	.word	index@(triton_poi_fused_add_convolution_leaky_relu_leaky_relu_backward_5)
        /*0020*/ 	.word	0x00000000


	//----- nvinfo : EIATTR_MIN_STACK_SIZE
	.align		4
.L_5:
        /*0024*/ 	.byte	0x04, 0x12
        /*0026*/ 	.short	(.L_7 - .L_6)
	.align		4
.L_6:
        /*0028*/ 	.word	index@(triton_poi_fused_add_convolution_leaky_relu_leaky_relu_backward_5)
        /*002c*/ 	.word	0x00000000
.L_7:


//--------------------- .nv.info.triton_poi_fused_add_convolution_leaky_relu_leaky_relu_backward_5 --------------------------
	.section	.nv.info.triton_poi_fused_add_convolution_leaky_relu_leaky_relu_backward_5,"",@"SHT_CUDA_INFO"
	.sectionflags	@""
	.align	4


	//----- nvinfo : EIATTR_CUDA_API_VERSION
	.align		4
        /*0000*/ 	.byte	0x04, 0x37
        /*0002*/ 	.short	(.L_9 - .L_8)
.L_8:
        /*0004*/ 	.word	0x0000007c


	//----- nvinfo : EIATTR_KPARAM_INFO
	.align		4
.L_9:
        /*0008*/ 	.byte	0x04, 0x17
        /*000a*/ 	.short	(.L_11 - .L_10)
.L_10:
        /*000c*/ 	.word	0x00000000
        /*0010*/ 	.short	0x0005
        /*0012*/ 	.short	0x0028
        /*0014*/ 	.byte	0x00, 0xf0, 0x11, 0x00


	//----- nvinfo : EIATTR_KPARAM_INFO
	.align		4
.L_11:
        /*0018*/ 	.byte	0x04, 0x17
        /*001a*/ 	.short	(.L_13 - .L_12)
.L_12:
        /*001c*/ 	.word	0x00000000
        /*0020*/ 	.short	0x0004
        /*0022*/ 	.short	0x0020
        /*0024*/ 	.byte	0x00, 0xf4, 0x21, 0x00


	//----- nvinfo : EIATTR_KPARAM_INFO
	.align		4
.L_13:
        /*0028*/ 	.byte	0x04, 0x17
        /*002a*/ 	.short	(.L_15 - .L_14)
.L_14:
        /*002c*/ 	.word	0x00000000
        /*0030*/ 	.short	0x0003
        /*0032*/ 	.short	0x0018
        /*0034*/ 	.byte	0x00, 0xf4, 0x21, 0x00


	//----- nvinfo : EIATTR_KPARAM_INFO
	.align		4
.L_15:
        /*0038*/ 	.byte	0x04, 0x17
        /*003a*/ 	.short	(.L_17 - .L_16)
.L_16:
        /*003c*/ 	.word	0x00000000
        /*0040*/ 	.short	0x0002
        /*0042*/ 	.short	0x0010
        /*0044*/ 	.byte	0x00, 0xf4, 0x21, 0x00


	//----- nvinfo : EIATTR_KPARAM_INFO
	.align		4
.L_17:
        /*0048*/ 	.byte	0x04, 0x17
        /*004a*/ 	.short	(.L_19 - .L_18)
.L_18:
        /*004c*/ 	.word	0x00000000
        /*0050*/ 	.short	0x0001
        /*0052*/ 	.short	0x0008
        /*0054*/ 	.byte	0x00, 0xf4, 0x21, 0x00


	//----- nvinfo : EIATTR_KPARAM_INFO
	.align		4
.L_19:
        /*0058*/ 	.byte	0x04, 0x17
        /*005a*/ 	.short	(.L_21 - .L_20)
.L_20:
        /*005c*/ 	.word	0x00000000
        /*0060*/ 	.short	0x0000
        /*0062*/ 	.short	0x0000
        /*0064*/ 	.byte	0x00, 0xf4, 0x21, 0x00


	//----- nvinfo : EIATTR_SPARSE_MMA_MASK
	.align		4
.L_21:
        /*0068*/ 	.byte	0x03, 0x50
        /*006a*/ 	.short	0x0000


	//----- nvinfo : EIATTR_MAXREG_COUNT
	.align		4
        /*006c*/ 	.byte	0x03, 0x1b
        /*006e*/ 	.short	0x00ff


	//----- nvinfo : EIATTR_EXIT_INSTR_OFFSETS
	.align		4
        /*0070*/ 	.byte	0x04, 0x1c
        /*0072*/ 	.short	(.L_23 - .L_22)


	//   ....[0]....
.L_22:
        /*0074*/ 	.word	0x000002e0


	//----- nvinfo : EIATTR_REQNTID
	.align		4
.L_23:
        /*0078*/ 	.byte	0x04, 0x10
        /*007a*/ 	.short	(.L_25 - .L_24)
.L_24:
        /*007c*/ 	.word	0x00000100
        /*0080*/ 	.word	0x00000001
        /*0084*/ 	.word	0x00000001


	//----- nvinfo : EIATTR_CBANK_PARAM_SIZE
	.align		4
.L_25:
        /*0088*/ 	.byte	0x03, 0x19
        /*008a*/ 	.short	0x002c


	//----- nvinfo : EIATTR_PARAM_CBANK
	.align		4
        /*008c*/ 	.byte	0x04, 0x0a
        /*008e*/ 	.short	(.L_27 - .L_26)
	.align		4
.L_26:
        /*0090*/ 	.word	index@(.nv.constant0.triton_poi_fused_add_convolution_leaky_relu_leaky_relu_backward_5)
        /*0094*/ 	.short	0x0210
        /*0096*/ 	.short	0x002c


	//----- nvinfo : EIATTR_SW_WAR
	.align		4
.L_27:
        /*0098*/ 	.byte	0x04, 0x36
        /*009a*/ 	.short	(.L_29 - .L_28)
.L_28:
        /*009c*/ 	.word	0x00000008
.L_29:


//--------------------- .nv.callgraph             --------------------------
	.section	.nv.callgraph,"",@"SHT_CUDA_CALLGRAPH"
	.align	4
	.sectionentsize	8
	.align		4
        /*0000*/ 	.word	0x00000000
	.align		4
        /*0004*/ 	.word	0xffffffff
	.align		4
        /*0008*/ 	.word	0x00000000
	.align		4
        /*000c*/ 	.word	0xfffffffe
	.align		4
        /*0010*/ 	.word	0x00000000
	.align		4
        /*0014*/ 	.word	0xfffffffd
	.align		4
        /*0018*/ 	.word	0x00000000
	.align		4
        /*001c*/ 	.word	0xfffffffc


//--------------------- .text.triton_poi_fused_add_convolution_leaky_relu_leaky_relu_backward_5 --------------------------
	.section	.text.triton_poi_fused_add_convolution_leaky_relu_leaky_relu_backward_5,"ax",@progbits
	.align	128
        .global         triton_poi_fused_add_convolution_leaky_relu_leaky_relu_backward_5
        .type           triton_poi_fused_add_convolution_leaky_relu_leaky_relu_backward_5,@function
        .size           triton_poi_fused_add_convolution_leaky_relu_leaky_relu_backward_5,(.L_x_1 - triton_poi_fused_add_convolution_leaky_relu_leaky_relu_backward_5)
        .other          triton_poi_fused_add_convolution_leaky_relu_leaky_relu_backward_5,@"STO_CUDA_ENTRY STV_DEFAULT"
triton_poi_fused_add_convolution_leaky_relu_leaky_relu_backward_5:
.text.triton_poi_fused_add_convolution_leaky_relu_leaky_relu_backward_5:
[----:B------:R-:W-:Y:S01]  /*0000*/  LDC R1, c[0x0][0x28] ;  /* 0x00000a00ff017b82 */ /* 0x000fe20000000800 */
[----:B------:R-:W1:Y:S07]  /*0010*/  S2R R0, SR_TID.X ;  /* 0x0000000000007919 */ /* 0x000e6e0000002100 */
[----:B------:R-:W2:Y:S01]  /*0020*/  LDC.64 R6, c[0x0][0x220] ;  /* 0x00008800ff067b82 */ /* 0x000ea20000000a00 */
[----:B------:R-:W-:Y:S01]  /*0030*/  ULDC.64 UR4, c[0x0][0x208] ;  /* 0x0000820000047ab9 */ /* 0x000fe20000000a00 */
[----:B------:R-:W-:Y:S01]  /*0040*/  ULDC.64 UR6, c[0x0][0x230] ;  /* 0x00008c0000067ab9 */ /* 0x000fe20000000a00 */
[----:B------:R-:W3:Y:S05]  /*0050*/  S2R R5, SR_CTAID.X ;  /* 0x0000000000057919 */ /* 0x000eea0000002500 */
[----:B------:R-:W4:Y:S01]  /*0060*/  LDC.64 R8, c[0x0][0x228] ;  /* 0x00008a00ff087b82 */ /* 0x000f220000000a00 */
[----:B-1----:R-:W-:Y:S01]  /*0070*/  IMAD.SHL.U32 R0, R0, 0x2, RZ ;  /* 0x0000000200007824 */ /* 0x002fe200078e00ff */
[----:B---3--:R-:W-:-:S04]  /*0080*/  SHF.R.S32.HI R3, RZ, 0x16, R5 ;  /* 0x00000016ff037819 */ /* 0x008fc80000011405 */
[----:B------:R-:W-:Y:S02]  /*0090*/  LOP3.LUT R0, R0, 0x1fe, RZ, 0xc0, !PT ;  /* 0x000001fe00007812 */ /* 0x000fe400078ec0ff */
[----:B------:R-:W-:-:S03]  /*00a0*/  SGXT R3, R3, 0x1 ;  /* 0x000000010303781a */ /* 0x000fc60000000200 */
[----:B------:R-:W-:Y:S02]  /*00b0*/  IMAD R0, R5, 0x200, R0 ;  /* 0x0000020005007824 */ /* 0x000fe400078e0200 */
[----:B------:R-:W1:Y:S03]  /*00c0*/  LDC.64 R4, c[0x0][0x218] ;  /* 0x00008600ff047b82 */ /* 0x000e660000000a00 */
[----:B------:R-:W-:-:S04]  /*00d0*/  LEA.HI R3, R3, R0, RZ, 0xa ;  /* 0x0000000003037211 */ /* 0x000fc800078f50ff */
[----:B------:R-:W-:-:S04]  /*00e0*/  SHF.R.S32.HI R3, RZ, 0xa, R3 ;  /* 0x0000000aff037819 */ /* 0x000fc80000011403 */
[----:B------:R-:W-:-:S04]  /*00f0*/  LEA.HI R2, R3, R3, RZ, 0x6 ;  /* 0x0000000303027211 */ /* 0x000fc800078f30ff */
[----:B------:R-:W-:-:S04]  /*0100*/  LOP3.LUT R2, R2, 0xffffffc0, RZ, 0xc0, !PT ;  /* 0xffffffc002027812 */ /* 0x000fc800078ec0ff */
[----:B------:R-:W-:Y:S02]  /*0110*/  IADD3 R11, R3, -R2, RZ ;  /* 0x80000002030b7210 */ /* 0x000fe40007ffe0ff */
[----:B------:R-:W3:Y:S03]  /*0120*/  LDC.64 R2, c[0x0][0x210] ;  /* 0x00008400ff027b82 */ /* 0x000ee60000000a00 */
[----:B--2---:R-:W-:-:S04]  /*0130*/  IMAD.WIDE R6, R11, 0x4, R6 ;  /* 0x000000040b067825 */ /* 0x004fc800078e0206 */
[----:B-1----:R-:W-:Y:S02]  /*0140*/  IMAD.WIDE R4, R0, 0x4, R4 ;  /* 0x0000000400047825 */ /* 0x002fe400078e0204 */
[----:B------:R-:W2:Y:S04]  /*0150*/  LDG.E.EL R6, desc[UR4][R6.64] ;  /* 0x0000000406067981 */ /* 0x000ea8000c2e1900 */
[----:B------:R-:W2:Y:S01]  /*0160*/  LDG.E.64 R4, desc[UR4][R4.64] ;  /* 0x0000000404047981 */ /* 0x000ea2000c1e1b00 */
[----:B----4-:R-:W-:-:S06]  /*0170*/  IMAD.WIDE R8, R11, 0x4, R8 ;  /* 0x000000040b087825 */ /* 0x010fcc00078e0208 */
[----:B------:R-:W4:Y:S01]  /*0180*/  LDG.E.EL R8, desc[UR4][R8.64] ;  /* 0x0000000408087981 */ /* 0x000f22000c2e1900 */
[----:B---3--:R-:W-:-:S05]  /*0190*/  IMAD.WIDE R2, R0, 0x4, R2 ;  /* 0x0000000400027825 */ /* 0x008fca00078e0202 */
[----:B------:R-:W4:Y:S01]  /*01a0*/  LDG.E.64 R10, desc[UR4][R2.64] ;  /* 0x00000004020a7981 */ /* 0x000f22000c1e1b00 */
[CC--:B--2---:R-:W-:Y:S02]  /*01b0*/  FSETP.GT.AND P1, PT, R5.reuse, -R6.reuse, PT ;  /* 0x800000060500720b */ /* 0x0c4fe40003f24000 */
[C---:B------:R-:W-:Y:S01]  /*01c0*/  FSETP.GT.AND P0, PT, R4.reuse, -R6, PT ;  /* 0x800000060400720b */ /* 0x040fe20003f04000 */
[--C-:B------:R-:W-:Y:S01]  /*01d0*/  FADD R12, R5, R6.reuse ;  /* 0x00000006050c7221 */ /* 0x100fe20000000000 */
[----:B------:R-:W-:-:S09]  /*01e0*/  FADD R13, R4, R6 ;  /* 0x00000006040d7221 */ /* 0x000fd20000000000 */
[----:B------:R-:W-:Y:S02]  /*01f0*/  @!P1 FMUL R12, R12, 0.0099999997764825820923 ;  /* 0x3c23d70a0c0c9820 */ /* 0x000fe40000400000 */
[----:B------:R-:W-:-:S03]  /*0200*/  @!P0 FMUL R13, R13, 0.0099999997764825820923 ;  /* 0x3c23d70a0d0d8820 */ /* 0x000fc60000400000 */
[----:B------:R-:W-:Y:S02]  /*0210*/  FSETP.GT.AND P0, PT, R12, RZ, PT ;  /* 0x000000ff0c00720b */ /* 0x000fe40003f04000 */
[----:B------:R-:W-:Y:S01]  /*0220*/  FSETP.GT.AND P1, PT, R13, RZ, PT ;  /* 0x000000ff0d00720b */ /* 0x000fe20003f24000 */
[--C-:B----4-:R-:W-:Y:S01]  /*0230*/  FADD R10, R10, R8.reuse ;  /* 0x000000080a0a7221 */ /* 0x110fe20000000000 */
[----:B------:R-:W-:Y:S01]  /*0240*/  FADD R11, R11, R8 ;  /* 0x000000080b0b7221 */ /* 0x000fe20000000000 */
[----:B------:R-:W-:Y:S02]  /*0250*/  SEL R7, RZ, 0x100, !P0 ;  /* 0x00000100ff077807 */ /* 0x000fe40004000000 */
[----:B------:R-:W-:Y:S02]  /*0260*/  SEL R6, RZ, 0x1, !P1 ;  /* 0x00000001ff067807 */ /* 0x000fe40004800000 */
[----:B------:R-:W-:Y:S01]  /*0270*/  IADD3 R4, P2, R0, UR6, RZ ;  /* 0x0000000600047c10 */ /* 0x000fe2000ff5e0ff */
[----:B------:R-:W-:Y:S01]  /*0280*/  FADD R11, R11, R12 ;  /* 0x0000000c0b0b7221 */ /* 0x000fe20000000000 */
[----:B------:R-:W-:Y:S01]  /*0290*/  FADD R10, R10, R13 ;  /* 0x0000000d0a0a7221 */ /* 0x000fe20000000000 */
[----:B------:R-:W-:Y:S01]  /*02a0*/  IMAD.IADD R7, R6, 0x1, R7 ;  /* 0x0000000106077824 */ /* 0x000fe200078e0207 */
[----:B------:R-:W-:-:S03]  /*02b0*/  LEA.HI.X.SX32 R5, R0, UR7, 0x1, P2 ;  /* 0x0000000700057c11 */ /* 0x000fc600090f0eff */
[----:B------:R-:W-:Y:S04]  /*02c0*/  STG.E.64 desc[UR4][R2.64], R10 ;  /* 0x0000000a02007986 */ /* 0x000fe8000c101b04 */
[----:B------:R-:W-:Y:S01]  /*02d0*/  STG.E.U16 desc[UR4][R4.64], R7 ;  /* 0x0000000704007986 */ /* 0x000fe2000c101504 */
[----:B------:R-:W-:Y:S05]  /*02e0*/  EXIT ;  /* 0x000000000000794d */ /* 0x000fea0003800000 */
.L_x_0:
[----:B------:R-:W-:-:S00]  /*02f0*/  BRA `(.L_x_0) ;  /* 0xfffffffc00fc7947 */ /* 0x000fc0000383ffff */
[----:B------:R-:W-:-:S00]  /*0300*/  NOP ;  /* 0x0000000000007918 */ /* 0x000fc00000000000 */
[----:B------:R-:W-:-:S00]  /*0310*/  NOP ;  /* 0x0000000000007918 */ /* 0x000fc00000000000 */
[----:B------:R-:W-:-:S00]  /*0320*/  NOP ;  /* 0x0000000000007918 */ /* 0x000fc00000000000 */
[----:B------:R-:W-:-:S00]  /*0330*/  NOP ;  /* 0x0000000000007918 */ /* 0x000fc00000000000 */
[----:B------:R-:W-:-:S00]  /*0340*/  NOP ;  /* 0x0000000000007918 */ /* 0x000fc00000000000 */
[----:B------:R-:W-:-:S00]  /*0350*/  NOP ;  /* 0x0000000000007918 */ /* 0x000fc00000000000 */
[----:B------:R-:W-:-:S00]  /*0360*/  NOP ;  /* 0x0000000000007918 */ /* 0x000fc00000000000 */
[----:B------:R-:W-:-:S00]  /*0370*/  NOP ;  /* 0x0000000000007918 */ /* 0x000fc00000000000 */
.L_x_1:


//--------------------- .nv.constant0.triton_poi_fused_add_convolution_leaky_relu_leaky_relu_backward_5 --------------------------
	.section	.nv.constant0.triton_poi_fused_add_convolution_leaky_relu_leaky_relu_backward_5,"a",@progbits
	.sectionflags	@""
	.align	4
.nv.constant0.triton_poi_fused_add_convolution_leaky_relu_leaky_relu_backward_5:
	.zero		572
